//
// Generated by NVIDIA NVVM Compiler
//
// Compiler Build ID: CL-36424714
// Cuda compilation tools, release 13.0, V13.0.88
// Based on NVVM 20.0.0
//

.version 9.0
.target sm_100
.address_size 64

	// .globl	my_kernel_kernel0
// _ZZ17my_kernel_kernel0E18PaddedInput_shared has been demoted
// _ZZ17my_kernel_kernel0E18placeholder_shared has been demoted

.visible .entry my_kernel_kernel0(
	.param .u64 .ptr .align 1 my_kernel_kernel0_param_0,
	.param .u64 .ptr .align 1 my_kernel_kernel0_param_1,
	.param .u64 .ptr .align 1 my_kernel_kernel0_param_2,
	.param .u64 .ptr .align 1 my_kernel_kernel0_param_3,
	.param .u64 .ptr .align 1 my_kernel_kernel0_param_4
)
{
	.reg .pred 	%p<3>;
	.reg .b32 	%r<26>;
	.reg .b32 	%f<161>;
	.reg .b64 	%rd<27>;
	// demoted variable
	.shared .align 4 .b8 _ZZ17my_kernel_kernel0E18PaddedInput_shared[1568];
	// demoted variable
	.shared .align 8 .b8 _ZZ17my_kernel_kernel0E18placeholder_shared[8];
	ld.param.u64 	%rd8, [my_kernel_kernel0_param_0];
	ld.param.u64 	%rd9, [my_kernel_kernel0_param_1];
	ld.param.u64 	%rd6, [my_kernel_kernel0_param_3];
	cvta.to.global.u64 	%rd1, %rd8;
	cvta.to.global.u64 	%rd10, %rd9;
	mov.u32 	%r1, %ctaid.x;
	shr.u32 	%r2, %r1, 6;
	mul.lo.s32 	%r12, %r2, 75264;
	mov.u32 	%r3, %tid.x;
	shr.u32 	%r13, %r3, 1;
	and.b32  	%r14, %r3, 1;
	or.b32  	%r15, %r12, %r14;
	mad.lo.s32 	%r24, %r13, 384, %r15;
	mov.u32 	%r16, _ZZ17my_kernel_kernel0E18PaddedInput_shared;
	mad.lo.s32 	%r5, %r3, 112, %r16;
	mad.lo.s32 	%r6, %r3, -108, %r5;
	and.b32  	%r17, %r1, 63;
	mul.wide.u32 	%rd11, %r17, 4;
	add.s64 	%rd12, %rd11, %rd10;
	add.s64 	%rd26, %rd12, 256;
	mov.f32 	%f147, 0f00000000;
	mov.b32 	%r25, 0;
	mov.f32 	%f148, %f147;
	mov.f32 	%f149, %f147;
	mov.f32 	%f150, %f147;
	mov.f32 	%f151, %f147;
	mov.f32 	%f152, %f147;
	mov.f32 	%f153, %f147;
	mov.f32 	%f154, %f147;
	mov.f32 	%f155, %f147;
	mov.f32 	%f156, %f147;
	mov.f32 	%f157, %f147;
	mov.f32 	%f158, %f147;
	mov.f32 	%f159, %f147;
	mov.f32 	%f160, %f147;
$L__BB0_1:
	setp.ne.s32 	%p1, %r3, 0;
	bar.sync 	0;
	mul.wide.u32 	%rd13, %r24, 4;
	add.s64 	%rd14, %rd1, %rd13;
	ld.global.nc.f32 	%f30, [%rd14];
	st.shared.f32 	[%r6], %f30;
	ld.global.nc.f32 	%f31, [%rd14+10752];
	st.shared.f32 	[%r6+56], %f31;
	ld.global.nc.f32 	%f32, [%rd14+21504];
	st.shared.f32 	[%r6+112], %f32;
	ld.global.nc.f32 	%f33, [%rd14+32256];
	st.shared.f32 	[%r6+168], %f33;
	ld.global.nc.f32 	%f34, [%rd14+43008];
	st.shared.f32 	[%r6+224], %f34;
	ld.global.nc.f32 	%f35, [%rd14+53760];
	st.shared.f32 	[%r6+280], %f35;
	ld.global.nc.f32 	%f36, [%rd14+64512];
	st.shared.f32 	[%r6+336], %f36;
	ld.global.nc.f32 	%f37, [%rd14+75264];
	st.shared.f32 	[%r6+392], %f37;
	ld.global.nc.f32 	%f38, [%rd14+86016];
	st.shared.f32 	[%r6+448], %f38;
	ld.global.nc.f32 	%f39, [%rd14+96768];
	st.shared.f32 	[%r6+504], %f39;
	ld.global.nc.f32 	%f40, [%rd14+107520];
	st.shared.f32 	[%r6+560], %f40;
	ld.global.nc.f32 	%f41, [%rd14+118272];
	st.shared.f32 	[%r6+616], %f41;
	ld.global.nc.f32 	%f42, [%rd14+129024];
	st.shared.f32 	[%r6+672], %f42;
	ld.global.nc.f32 	%f43, [%rd14+139776];
	st.shared.f32 	[%r6+728], %f43;
	ld.global.nc.f32 	%f44, [%rd14+150528];
	st.shared.f32 	[%r6+784], %f44;
	ld.global.nc.f32 	%f45, [%rd14+161280];
	st.shared.f32 	[%r6+840], %f45;
	ld.global.nc.f32 	%f46, [%rd14+172032];
	st.shared.f32 	[%r6+896], %f46;
	ld.global.nc.f32 	%f47, [%rd14+182784];
	st.shared.f32 	[%r6+952], %f47;
	ld.global.nc.f32 	%f48, [%rd14+193536];
	st.shared.f32 	[%r6+1008], %f48;
	ld.global.nc.f32 	%f49, [%rd14+204288];
	st.shared.f32 	[%r6+1064], %f49;
	ld.global.nc.f32 	%f50, [%rd14+215040];
	st.shared.f32 	[%r6+1120], %f50;
	ld.global.nc.f32 	%f51, [%rd14+225792];
	st.shared.f32 	[%r6+1176], %f51;
	ld.global.nc.f32 	%f52, [%rd14+236544];
	st.shared.f32 	[%r6+1232], %f52;
	ld.global.nc.f32 	%f53, [%rd14+247296];
	st.shared.f32 	[%r6+1288], %f53;
	ld.global.nc.f32 	%f54, [%rd14+258048];
	st.shared.f32 	[%r6+1344], %f54;
	ld.global.nc.f32 	%f55, [%rd14+268800];
	st.shared.f32 	[%r6+1400], %f55;
	ld.global.nc.f32 	%f56, [%rd14+279552];
	st.shared.f32 	[%r6+1456], %f56;
	ld.global.nc.f32 	%f57, [%rd14+290304];
	st.shared.f32 	[%r6+1512], %f57;
	@%p1 bra 	$L__BB0_3;
	ld.global.nc.f32 	%f58, [%rd26+-256];
	ld.global.nc.f32 	%f59, [%rd26];
	st.shared.v2.f32 	[_ZZ17my_kernel_kernel0E18placeholder_shared], {%f58, %f59};
$L__BB0_3:
	bar.sync 	0;
	ld.shared.f32 	%f60, [%r5];
	ld.shared.f32 	%f61, [_ZZ17my_kernel_kernel0E18placeholder_shared];
	fma.rn.f32 	%f62, %f60, %f61, %f147;
	mad.lo.s32 	%r18, %r3, 108, %r6;
	ld.shared.f32 	%f63, [%r18+8];
	fma.rn.f32 	%f64, %f61, %f63, %f148;
	ld.shared.f32 	%f65, [%r18+16];
	fma.rn.f32 	%f66, %f65, %f61, %f149;
	ld.shared.f32 	%f67, [%r18+24];
	fma.rn.f32 	%f68, %f61, %f67, %f150;
	ld.shared.f32 	%f69, [%r18+32];
	fma.rn.f32 	%f70, %f69, %f61, %f151;
	ld.shared.f32 	%f71, [%r18+40];
	fma.rn.f32 	%f72, %f61, %f71, %f152;
	ld.shared.f32 	%f73, [%r18+48];
	fma.rn.f32 	%f74, %f73, %f61, %f153;
	ld.shared.f32 	%f75, [%r18+56];
	fma.rn.f32 	%f76, %f61, %f75, %f154;
	ld.shared.f32 	%f77, [%r18+64];
	fma.rn.f32 	%f78, %f77, %f61, %f155;
	ld.shared.f32 	%f79, [%r18+72];
	fma.rn.f32 	%f80, %f61, %f79, %f156;
	ld.shared.f32 	%f81, [%r18+80];
	fma.rn.f32 	%f82, %f81, %f61, %f157;
	ld.shared.f32 	%f83, [%r18+88];
	fma.rn.f32 	%f84, %f61, %f83, %f158;
	ld.shared.f32 	%f85, [%r18+96];
	fma.rn.f32 	%f86, %f85, %f61, %f159;
	ld.shared.f32 	%f87, [%r18+104];
	fma.rn.f32 	%f88, %f61, %f87, %f160;
	ld.shared.f32 	%f89, [%r18+4];
	ld.shared.f32 	%f90, [_ZZ17my_kernel_kernel0E18placeholder_shared+4];
	fma.rn.f32 	%f147, %f89, %f90, %f62;
	ld.shared.f32 	%f91, [%r18+12];
	fma.rn.f32 	%f148, %f90, %f91, %f64;
	ld.shared.f32 	%f92, [%r18+20];
	fma.rn.f32 	%f149, %f92, %f90, %f66;
	ld.shared.f32 	%f93, [%r18+28];
	fma.rn.f32 	%f150, %f90, %f93, %f68;
	ld.shared.f32 	%f94, [%r18+36];
	fma.rn.f32 	%f151, %f94, %f90, %f70;
	ld.shared.f32 	%f95, [%r18+44];
	fma.rn.f32 	%f152, %f90, %f95, %f72;
	ld.shared.f32 	%f96, [%r18+52];
	fma.rn.f32 	%f153, %f96, %f90, %f74;
	ld.shared.f32 	%f97, [%r18+60];
	fma.rn.f32 	%f154, %f90, %f97, %f76;
	ld.shared.f32 	%f98, [%r18+68];
	fma.rn.f32 	%f155, %f98, %f90, %f78;
	ld.shared.f32 	%f99, [%r18+76];
	fma.rn.f32 	%f156, %f90, %f99, %f80;
	ld.shared.f32 	%f100, [%r18+84];
	fma.rn.f32 	%f157, %f100, %f90, %f82;
	ld.shared.f32 	%f101, [%r18+92];
	fma.rn.f32 	%f158, %f90, %f101, %f84;
	ld.shared.f32 	%f102, [%r18+100];
	fma.rn.f32 	%f159, %f102, %f90, %f86;
	ld.shared.f32 	%f103, [%r18+108];
	fma.rn.f32 	%f160, %f90, %f103, %f88;
	add.s32 	%r25, %r25, 1;
	add.s64 	%rd26, %rd26, 512;
	add.s32 	%r24, %r24, 2;
	setp.ne.s32 	%p2, %r25, 192;
	@%p2 bra 	$L__BB0_1;
	ld.param.u64 	%rd25, [my_kernel_kernel0_param_4];
	ld.param.u64 	%rd24, [my_kernel_kernel0_param_2];
	cvta.to.global.u64 	%rd15, %rd6;
	cvta.to.global.u64 	%rd16, %rd25;
	cvta.to.global.u64 	%rd17, %rd24;
	mul.lo.s32 	%r20, %r3, 896;
	or.b32  	%r21, %r17, %r20;
	mad.lo.s32 	%r22, %r2, 12544, %r21;
	mul.wide.u32 	%rd18, %r22, 4;
	add.s64 	%rd19, %rd15, %rd18;
	ld.global.nc.f32 	%f104, [%rd19];
	shl.b32 	%r23, %r1, 2;
	cvt.u64.u32 	%rd20, %r23;
	and.b64  	%rd21, %rd20, 252;
	add.s64 	%rd22, %rd16, %rd21;
	ld.global.nc.f32 	%f105, [%rd22];
	add.f32 	%f106, %f147, %f105;
	add.f32 	%f107, %f104, %f106;
	add.s64 	%rd23, %rd17, %rd18;
	st.global.f32 	[%rd23], %f107;
	ld.global.nc.f32 	%f108, [%rd19+256];
	add.f32 	%f109, %f148, %f105;
	add.f32 	%f110, %f108, %f109;
	st.global.f32 	[%rd23+256], %f110;
	ld.global.nc.f32 	%f111, [%rd19+512];
	add.f32 	%f112, %f149, %f105;
	add.f32 	%f113, %f111, %f112;
	st.global.f32 	[%rd23+512], %f113;
	ld.global.nc.f32 	%f114, [%rd19+768];
	add.f32 	%f115, %f150, %f105;
	add.f32 	%f116, %f114, %f115;
	st.global.f32 	[%rd23+768], %f116;
	ld.global.nc.f32 	%f117, [%rd19+1024];
	add.f32 	%f118, %f151, %f105;
	add.f32 	%f119, %f117, %f118;
	st.global.f32 	[%rd23+1024], %f119;
	ld.global.nc.f32 	%f120, [%rd19+1280];
	add.f32 	%f121, %f152, %f105;
	add.f32 	%f122, %f120, %f121;
	st.global.f32 	[%rd23+1280], %f122;
	ld.global.nc.f32 	%f123, [%rd19+1536];
	add.f32 	%f124, %f153, %f105;
	add.f32 	%f125, %f123, %f124;
	st.global.f32 	[%rd23+1536], %f125;
	ld.global.nc.f32 	%f126, [%rd19+1792];
	add.f32 	%f127, %f154, %f105;
	add.f32 	%f128, %f126, %f127;
	st.global.f32 	[%rd23+1792], %f128;
	ld.global.nc.f32 	%f129, [%rd19+2048];
	add.f32 	%f130, %f155, %f105;
	add.f32 	%f131, %f129, %f130;
	st.global.f32 	[%rd23+2048], %f131;
	ld.global.nc.f32 	%f132, [%rd19+2304];
	add.f32 	%f133, %f156, %f105;
	add.f32 	%f134, %f132, %f133;
	st.global.f32 	[%rd23+2304], %f134;
	ld.global.nc.f32 	%f135, [%rd19+2560];
	add.f32 	%f136, %f157, %f105;
	add.f32 	%f137, %f135, %f136;
	st.global.f32 	[%rd23+2560], %f137;
	ld.global.nc.f32 	%f138, [%rd19+2816];
	add.f32 	%f139, %f158, %f105;
	add.f32 	%f140, %f138, %f139;
	st.global.f32 	[%rd23+2816], %f140;
	ld.global.nc.f32 	%f141, [%rd19+3072];
	add.f32 	%f142, %f159, %f105;
	add.f32 	%f143, %f141, %f142;
	st.global.f32 	[%rd23+3072], %f143;
	ld.global.nc.f32 	%f144, [%rd19+3328];
	add.f32 	%f145, %f160, %f105;
	add.f32 	%f146, %f144, %f145;
	st.global.f32 	[%rd23+3328], %f146;
	ret;

}


// ===== COMPILED SASS (sm_100) =====

	.target	sm_100

	.elftype	@"ET_EXEC"


//--------------------- .note.nv.tkinfo           --------------------------
	.section	.note.nv.tkinfo,"",@"SHT_NOTE"
	.sectionflags	@"SHF_NOTE_NV_TKINFO"
	.tkinfo
        /*0018*/ 	.word	0x00000002
        /*0030*/ 	.string	""
        /*0030*/ 	.string	"ptxas"
        /*0030*/ 	.string	"Cuda compilation tools, release 13.0, V13.0.88"
        /*0030*/ 	.string	"Build cuda_13.0.r13.0/compiler.36424714_0"
        /*0030*/ 	.string	"-arch sm_100 -m 64 "



//--------------------- .note.nv.cuinfo           --------------------------
	.section	.note.nv.cuinfo,"",@"SHT_NOTE"
	.sectionflags	@"SHF_NOTE_NV_CUINFO"
        /*0018*/ 	.short	0x0002
        /*001a*/ 	.short	0x0064
        /*001c*/ 	.short	0x0082
	.zero		2


//--------------------- .nv.info                  --------------------------
	.section	.nv.info,"",@"SHT_CUDA_INFO"
	.align	4


	//----- nvinfo : EIATTR_REGCOUNT
	.align		4
        /*0000*/ 	.byte	0x04, 0x2f
        /*0002*/ 	.short	(.L_1 - .L_0)
	.align		4
.L_0:
        /*0004*/ 	.word	index@(my_kernel_kernel0)
        /*0008*/ 	.word	0x00000028


	//----- nvinfo : EIATTR_FRAME_SIZE
	.align		4
.L_1:
        /*000c*/ 	.byte	0x04, 0x11
        /*000e*/ 	.short	(.L_3 - .L_2)
	.align		4
.L_2:
        /*0010*/ 	.word	index@(my_kernel_kernel0)
        /*0014*/ 	.word	0x00000000


	//----- nvinfo : EIATTR_MIN_STACK_SIZE
	.align		4
.L_3:
        /*0018*/ 	.byte	0x04, 0x12
        /*001a*/ 	.short	(.L_5 - .L_4)
	.align		4
.L_4:
        /*001c*/ 	.word	index@(my_kernel_kernel0)
        /*0020*/ 	.word	0x00000000
.L_5:


//--------------------- .nv.compat                --------------------------
	.section	.nv.compat,"",@"SHT_CUDA_COMPAT_INFO"
	.align	4
        /*0000*/ 	.byte	0x02, 0x09, 0x00, 0x00, 0x02, 0x02, 0x01, 0x00, 0x02, 0x05, 0x05, 0x00, 0x03, 0x07, 0x01, 0x01
        /*0010*/ 	.byte	0x02, 0x03, 0x00, 0x00, 0x02, 0x06, 0x01, 0x00, 0x04, 0x0b, 0x08, 0x00, 0x09, 0x00, 0x00, 0x00
        /*0020*/ 	.byte	0x00, 0x00, 0x00, 0x00


//--------------------- .nv.info.my_kernel_kernel0 --------------------------
	.section	.nv.info.my_kernel_kernel0,"",@"SHT_CUDA_INFO"
	.sectionflags	@""
	.align	4


	//----- nvinfo : EIATTR_CUDA_API_VERSION
	.align		4
        /*0000*/ 	.byte	0x04, 0x37
        /*0002*/ 	.short	(.L_7 - .L_6)
.L_6:
        /*0004*/ 	.word	0x00000082


	//----- nvinfo : EIATTR_KPARAM_INFO
	.align		4
.L_7:
        /*0008*/ 	.byte	0x04, 0x17
        /*000a*/ 	.short	(.L_9 - .L_8)
.L_8:
        /*000c*/ 	.word	0x00000000
        /*0010*/ 	.short	0x0004
        /*0012*/ 	.short	0x0020
        /*0014*/ 	.byte	0x00, 0xf5, 0x21, 0x00


	//----- nvinfo : EIATTR_KPARAM_INFO
	.align		4
.L_9:
        /*0018*/ 	.byte	0x04, 0x17
        /*001a*/ 	.short	(.L_11 - .L_10)
.L_10:
        /*001c*/ 	.word	0x00000000
        /*0020*/ 	.short	0x0003
        /*0022*/ 	.short	0x0018
        /*0024*/ 	.byte	0x00, 0xf5, 0x21, 0x00


	//----- nvinfo : EIATTR_KPARAM_INFO
	.align		4
.L_11:
        /*0028*/ 	.byte	0x04, 0x17
        /*002a*/ 	.short	(.L_13 - .L_12)
.L_12:
        /*002c*/ 	.word	0x00000000
        /*0030*/ 	.short	0x0002
        /*0032*/ 	.short	0x0010
        /*0034*/ 	.byte	0x00, 0xf5, 0x21, 0x00


	//----- nvinfo : EIATTR_KPARAM_INFO
	.align		4
.L_13:
        /*0038*/ 	.byte	0x04, 0x17
        /*003a*/ 	.short	(.L_15 - .L_14)
.L_14:
        /*003c*/ 	.word	0x00000000
        /*0040*/ 	.short	0x0001
        /*0042*/ 	.short	0x0008
        /*0044*/ 	.byte	0x00, 0xf5, 0x21, 0x00


	//----- nvinfo : EIATTR_KPARAM_INFO
	.align		4
.L_15:
        /*0048*/ 	.byte	0x04, 0x17
        /*004a*/ 	.short	(.L_17 - .L_16)
.L_16:
        /*004c*/ 	.word	0x00000000
        /*0050*/ 	.short	0x0000
        /*0052*/ 	.short	0x0000
        /*0054*/ 	.byte	0x00, 0xf5, 0x21, 0x00


	//----- nvinfo : EIATTR_SPARSE_MMA_MASK
	.align		4
.L_17:
        /*0058*/ 	.byte	0x03, 0x50
        /*005a*/ 	.short	0x0000


	//----- nvinfo : EIATTR_MAXREG_COUNT
	.align		4
        /*005c*/ 	.byte	0x03, 0x1b
        /*005e*/ 	.short	0x00ff


	//----- nvinfo : EIATTR_NUM_BARRIERS
	.align		4
        /*0060*/ 	.byte	0x02, 0x4c
        /*0062*/ 	.byte	0x01
	.zero		1


	//----- nvinfo : EIATTR_MERCURY_ISA_VERSION
	.align		4
        /*0064*/ 	.byte	0x03, 0x5f
        /*0066*/ 	.short	0x0101


	//----- nvinfo : EIATTR_VRC_CTA_INIT_COUNT
	.align		4
        /*0068*/ 	.byte	0x02, 0x4a
	.zero		1
	.zero		1


	//----- nvinfo : EIATTR_EXIT_INSTR_OFFSETS
	.align		4
        /*006c*/ 	.byte	0x04, 0x1c
        /*006e*/ 	.short	(.L_19 - .L_18)


	//   ....[0]....
.L_18:
        /*0070*/ 	.word	0x00000e90


	//----- nvinfo : EIATTR_CBANK_PARAM_SIZE
	.align		4
.L_19:
        /*0074*/ 	.byte	0x03, 0x19
        /*0076*/ 	.short	0x0028


	//----- nvinfo : EIATTR_PARAM_CBANK
	.align		4
        /*0078*/ 	.byte	0x04, 0x0a
        /*007a*/ 	.short	(.L_21 - .L_20)
	.align		4
.L_20:
        /*007c*/ 	.word	index@(.nv.constant0.my_kernel_kernel0)
        /*0080*/ 	.short	0x0380
        /*0082*/ 	.short	0x0028


	//----- nvinfo : EIATTR_SW_WAR
	.align		4
.L_21:
        /*0084*/ 	.byte	0x04, 0x36
        /*0086*/ 	.short	(.L_23 - .L_22)
.L_22:
        /*0088*/ 	.word	0x00000008
.L_23:


//--------------------- .nv.callgraph             --------------------------
	.section	.nv.callgraph,"",@"SHT_CUDA_CALLGRAPH"
	.align	4
	.sectionentsize	8
	.align		4
        /*0000*/ 	.word	0x00000000
	.align		4
        /*0004*/ 	.word	0xffffffff
	.align		4
        /*0008*/ 	.word	0x00000000
	.align		4
        /*000c*/ 	.word	0xfffffffe
	.align		4
        /*0010*/ 	.word	0x00000000
	.align		4
        /*0014*/ 	.word	0xfffffffd
	.align		4
        /*0018*/ 	.word	0x00000000
	.align		4
        /*001c*/ 	.word	0xfffffffc


//--------------------- .text.my_kernel_kernel0   --------------------------
	.section	.text.my_kernel_kernel0,"ax",@progbits
	.align	128
        .global         my_kernel_kernel0
        .type           my_kernel_kernel0,@function
        .size           my_kernel_kernel0,(.L_x_2 - my_kernel_kernel0)
        .other          my_kernel_kernel0,@"STO_CUDA_ENTRY STV_DEFAULT"
my_kernel_kernel0:
.text.my_kernel_kernel0:
[----:B------:R-:W-:Y:S01]  /*0000*/  LDC R1, c[0x0][0x37c] ;  /* 0x0000df00ff017b82 */ /* 0x000fe20000000800 */
[----:B------:R-:W0:Y:S07]  /*0010*/  S2R R0, SR_CTAID.X ;  /* 0x0000000000007919 */ /* 0x000e2e0000002500 */
[----:B------:R-:W1:Y:S01]  /*0020*/  LDC.64 R6, c[0x0][0x388] ;  /* 0x0000e200ff067b82 */ /* 0x000e620000000a00 */
[----:B------:R-:W-:Y:S01]  /*0030*/  UMOV UR4, 0x400 ;  /* 0x0000040000047882 */ /* 0x000fe20000000000 */
[----:B------:R-:W-:Y:S01]  /*0040*/  HFMA2 R37, -RZ, RZ, 0, 0 ;  /* 0x00000000ff257431 */ /* 0x000fe200000001ff */
[----:B------:R-:W2:Y:S01]  /*0050*/  S2R R2, SR_TID.X ;  /* 0x0000000000027919 */ /* 0x000ea20000002100 */
[----:B------:R-:W-:Y:S01]  /*0060*/  HFMA2 R33, -RZ, RZ, 0, 0 ;  /* 0x00000000ff217431 */ /* 0x000fe200000001ff */
[----:B------:R-:W-:Y:S01]  /*0070*/  CS2R R12, SRZ ;  /* 0x00000000000c7805 */ /* 0x000fe2000001ff00 */
[----:B------:R-:W-:Y:S01]  /*0080*/  HFMA2 R23, -RZ, RZ, 0, 0 ;  /* 0x00000000ff177431 */ /* 0x000fe200000001ff */
[----:B------:R-:W-:Y:S01]  /*0090*/  MOV R10, RZ ;  /* 0x000000ff000a7202 */ /* 0x000fe20000000f00 */
[----:B------:R-:W3:Y:S01]  /*00a0*/  S2UR UR5, SR_CgaCtaId ;  /* 0x00000000000579c3 */ /* 0x000ee20000008800 */
[----:B------:R-:W-:Y:S01]  /*00b0*/  HFMA2 R19, -RZ, RZ, 0, 0 ;  /* 0x00000000ff137431 */ /* 0x000fe200000001ff */
[----:B------:R-:W-:-:S02]  /*00c0*/  CS2R R8, SRZ ;  /* 0x0000000000087805 */ /* 0x000fc4000001ff00 */
[----:B------:R-:W-:Y:S01]  /*00d0*/  MOV R35, RZ ;  /* 0x000000ff00237202 */ /* 0x000fe20000000f00 */
[----:B------:R-:W4:Y:S01]  /*00e0*/  LDCU.64 UR6, c[0x0][0x358] ;  /* 0x00006b00ff0677ac */ /* 0x000f220008000a00 */
[----:B------:R-:W-:Y:S02]  /*00f0*/  MOV R25, RZ ;  /* 0x000000ff00197202 */ /* 0x000fe40000000f00 */
[----:B------:R-:W-:Y:S02]  /*0100*/  MOV R21, RZ ;  /* 0x000000ff00157202 */ /* 0x000fe40000000f00 */
[----:B------:R-:W-:Y:S02]  /*0110*/  MOV R17, RZ ;  /* 0x000000ff00117202 */ /* 0x000fe40000000f00 */
[----:B0-----:R-:W-:Y:S01]  /*0120*/  LOP3.LUT R5, R0, 0x3f, RZ, 0xc0, !PT ;  /* 0x0000003f00057812 */ /* 0x001fe200078ec0ff */
[----:B---3--:R-:W-:Y:S01]  /*0130*/  ULEA UR4, UR5, UR4, 0x18 ;  /* 0x0000000405047291 */ /* 0x008fe2000f8ec0ff */
[----:B------:R-:W-:-:S02]  /*0140*/  SHF.R.U32.HI R3, RZ, 0x6, R0 ;  /* 0x00000006ff037819 */ /* 0x000fc40000011600 */
[----:B--2---:R-:W-:Y:S01]  /*0150*/  LOP3.LUT R4, R2, 0x1, RZ, 0xc0, !PT ;  /* 0x0000000102047812 */ /* 0x004fe200078ec0ff */
[----:B-1----:R-:W-:-:S04]  /*0160*/  IMAD.WIDE.U32 R6, R5, 0x4, R6 ;  /* 0x0000000405067825 */ /* 0x002fc800078e0006 */
[----:B------:R-:W-:Y:S01]  /*0170*/  IMAD R4, R3, 0x12600, R4 ;  /* 0x0001260003047824 */ /* 0x000fe200078e0204 */
[----:B------:R-:W-:Y:S02]  /*0180*/  IADD3 R26, P0, PT, R6, 0x100, RZ ;  /* 0x00000100061a7810 */ /* 0x000fe40007f1e0ff */
[----:B------:R-:W-:Y:S02]  /*0190*/  SHF.R.U32.HI R3, RZ, 0x1, R2 ;  /* 0x00000001ff037819 */ /* 0x000fe40000011602 */
[----:B------:R-:W-:Y:S02]  /*01a0*/  IADD3.X R27, PT, PT, RZ, R7, RZ, P0, !PT ;  /* 0x00000007ff1b7210 */ /* 0x000fe400007fe4ff */
[----:B------:R-:W-:Y:S01]  /*01b0*/  MOV R7, UR4 ;  /* 0x0000000400077c02 */ /* 0x000fe20008000f00 */
[----:B------:R-:W-:Y:S02]  /*01c0*/  IMAD R6, R3, 0x180, R4 ;  /* 0x0000018003067824 */ /* 0x000fe400078e0204 */
[----:B------:R-:W-:Y:S01]  /*01d0*/  HFMA2 R3, -RZ, RZ, 0, 0 ;  /* 0x00000000ff037431 */ /* 0x000fe200000001ff */
[----:B------:R-:W-:Y:S01]  /*01e0*/  UMOV UR4, URZ ;  /* 0x000000ff00047c82 */ /* 0x000fe20008000000 */
[----:B------:R-:W-:-:S04]  /*01f0*/  IMAD R11, R2, 0x70, R7 ;  /* 0x00000070020b7824 */ /* 0x000fc800078e0207 */
[----:B------:R-:W-:-:S04]  /*0200*/  IMAD R15, R2, -0x6c, R11 ;  /* 0xffffff94020f7824 */ /* 0x000fc800078e020b */
[----:B----4-:R-:W-:-:S07]  /*0210*/  IMAD R4, R2, 0x6c, R15 ;  /* 0x0000006c02047824 */ /* 0x010fce00078e020f */
.L_x_0:
[----:B------:R-:W0:Y:S08]  /*0220*/  LDC.64 R28, c[0x0][0x380] ;  /* 0x0000e000ff1c7b82 */ /* 0x000e300000000a00 */
[----:B------:R-:W-:Y:S01]  /*0230*/  BAR.SYNC.DEFER_BLOCKING 0x0 ;  /* 0x0000000000007b1d */ /* 0x000fe20000010000 */
[----:B------:R-:W-:Y:S01]  /*0240*/  ISETP.NE.AND P0, PT, R2, RZ, PT ;  /* 0x000000ff0200720c */ /* 0x000fe20003f05270 */
[----:B0-----:R-:W-:-:S12]  /*0250*/  IMAD.WIDE.U32 R30, R6, 0x4, R28 ;  /* 0x00000004061e7825 */ /* 0x001fd800078e001c */
[----:B------:R-:W0:Y:S01]  /*0260*/  @!P0 S2R R29, SR_CgaCtaId ;  /* 0x00000000001d8919 */ /* 0x000e220000008800 */
[----:B------:R-:W-:Y:S01]  /*0270*/  @!P0 MOV R22, 0x400 ;  /* 0x0000040000168802 */ /* 0x000fe20000000f00 */
[----:B------:R-:W2:Y:S04]  /*0280*/  LDG.E.CONSTANT R14, desc[UR6][R30.64] ;  /* 0x000000061e0e7981 */ /* 0x000ea8000c1e9900 */
[----:B------:R-:W3:Y:S04]  /*0290*/  LDG.E.CONSTANT R16, desc[UR6][R30.64+0x2a00] ;  /* 0x002a00061e107981 */ /* 0x000ee8000c1e9900 */
[----:B------:R-:W4:Y:S04]  /*02a0*/  LDG.E.CONSTANT R18, desc[UR6][R30.64+0x5400] ;  /* 0x005400061e127981 */ /* 0x000f28000c1e9900 */
[----:B------:R-:W5:Y:S04]  /*02b0*/  LDG.E.CONSTANT R20, desc[UR6][R30.64+0x7e00] ;  /* 0x007e00061e147981 */ /* 0x000f68000c1e9900 */
[----:B------:R-:W5:Y:S04]  /*02c0*/  LDG.E.CONSTANT R24, desc[UR6][R30.64+0xd200] ;  /* 0x00d200061e187981 */ /* 0x000f68000c1e9900 */
[----:B------:R-:W5:Y:S04]  /*02d0*/  LDG.E.CONSTANT R32, desc[UR6][R30.64+0x12600] ;  /* 0x012600061e207981 */ /* 0x000f68000c1e9900 */
[----:B------:R-:W5:Y:S01]  /*02e0*/  LDG.E.CONSTANT R34, desc[UR6][R30.64+0x15000] ;  /* 0x015000061e227981 */ /* 0x000f62000c1e9900 */
[----:B0-----:R-:W-:-:S03]  /*02f0*/  @!P0 LEA R7, R29, R22, 0x18 ;  /* 0x000000161d078211 */ /* 0x001fc600078ec0ff */
[----:B------:R-:W5:Y:S04]  /*0300*/  LDG.E.CONSTANT R28, desc[UR6][R30.64+0xfc00] ;  /* 0x00fc00061e1c7981 */ /* 0x000f68000c1e9900 */
[----:B------:R-:W5:Y:S04]  /*0310*/  LDG.E.CONSTANT R22, desc[UR6][R30.64+0xa800] ;  /* 0x00a800061e167981 */ /* 0x000f68000c1e9900 */
[----:B------:R-:W5:Y:S04]  /*0320*/  LDG.E.CONSTANT R29, desc[UR6][R30.64+0x1a400] ;  /* 0x01a400061e1d7981 */ /* 0x000f68000c1e9900 */
[----:B------:R-:W5:Y:S04]  /*0330*/  LDG.E.CONSTANT R36, desc[UR6][R30.64+0x17a00] ;  /* 0x017a00061e247981 */ /* 0x000f68000c1e9900 */
[----:B--2---:R0:W-:Y:S04]  /*0340*/  STS [R15], R14 ;  /* 0x0000000e0f007388 */ /* 0x0041e80000000800 */
[----:B---3--:R-:W-:Y:S04]  /*0350*/  STS [R15+0x38], R16 ;  /* 0x000038100f007388 */ /* 0x008fe80000000800 */
[----:B----4-:R-:W-:Y:S04]  /*0360*/  STS [R15+0x70], R18 ;  /* 0x000070120f007388 */ /* 0x010fe80000000800 */
[----:B-----5:R1:W-:Y:S04]  /*0370*/  STS [R15+0xa8], R20 ;  /* 0x0000a8140f007388 */ /* 0x0203e80000000800 */
[----:B------:R-:W-:Y:S04]  /*0380*/  STS [R15+0x118], R24 ;  /* 0x000118180f007388 */ /* 0x000fe80000000800 */
[----:B------:R-:W-:Y:S04]  /*0390*/  STS [R15+0x188], R32 ;  /* 0x000188200f007388 */ /* 0x000fe80000000800 */
[----:B------:R-:W-:Y:S04]  /*03a0*/  STS [R15+0x1c0], R34 ;  /* 0x0001c0220f007388 */ /* 0x000fe80000000800 */
[----:B0-----:R-:W2:Y:S04]  /*03b0*/  LDG.E.CONSTANT R14, desc[UR6][R30.64+0x1ce00] ;  /* 0x01ce00061e0e7981 */ /* 0x001ea8000c1e9900 */
[----:B------:R-:W-:Y:S04]  /*03c0*/  STS [R15+0x150], R28 ;  /* 0x0001501c0f007388 */ /* 0x000fe80000000800 */
[----:B------:R0:W-:Y:S04]  /*03d0*/  STS [R15+0xe0], R22 ;  /* 0x0000e0160f007388 */ /* 0x0001e80000000800 */
[----:B-1----:R-:W3:Y:S04]  /*03e0*/  LDG.E.CONSTANT R20, desc[UR6][R30.64+0x1f800] ;  /* 0x01f800061e147981 */ /* 0x002ee8000c1e9900 */
[----:B------:R-:W4:Y:S04]  /*03f0*/  LDG.E.CONSTANT R16, desc[UR6][R30.64+0x22200] ;  /* 0x022200061e107981 */ /* 0x000f28000c1e9900 */
[----:B------:R-:W5:Y:S04]  /*0400*/  LDG.E.CONSTANT R18, desc[UR6][R30.64+0x24c00] ;  /* 0x024c00061e127981 */ /* 0x000f68000c1e9900 */
[----:B0-----:R-:W5:Y:S04]  /*0410*/  LDG.E.CONSTANT R22, desc[UR6][R30.64+0x27600] ;  /* 0x027600061e167981 */ /* 0x001f68000c1e9900 */
[----:B------:R-:W5:Y:S04]  /*0420*/  LDG.E.CONSTANT R24, desc[UR6][R30.64+0x2a000] ;  /* 0x02a000061e187981 */ /* 0x000f68000c1e9900 */
[----:B------:R-:W5:Y:S04]  /*0430*/  LDG.E.CONSTANT R32, desc[UR6][R30.64+0x2f400] ;  /* 0x02f400061e207981 */ /* 0x000f68000c1e9900 */
[----:B------:R-:W5:Y:S04]  /*0440*/  LDG.E.CONSTANT R34, desc[UR6][R30.64+0x31e00] ;  /* 0x031e00061e227981 */ /* 0x000f68000c1e9900 */
[----:B------:R-:W5:Y:S04]  /*0450*/  LDG.E.CONSTANT R28, desc[UR6][R30.64+0x2ca00] ;  /* 0x02ca00061e1c7981 */ /* 0x000f68000c1e9900 */
[----:B------:R0:W-:Y:S04]  /*0460*/  STS [R15+0x230], R29 ;  /* 0x0002301d0f007388 */ /* 0x0001e80000000800 */
[----:B0-----:R-:W5:Y:S04]  /*0470*/  @!P0 LDG.E.CONSTANT R29, desc[UR6][R26.64] ;  /* 0x000000061a1d8981 */ /* 0x001f68000c1e9900 */
[----:B--2---:R0:W-:Y:S04]  /*0480*/  STS [R15+0x268], R14 ;  /* 0x0002680e0f007388 */ /* 0x0041e80000000800 */
[----:B0-----:R-:W2:Y:S04]  /*0490*/  LDG.E.CONSTANT R14, desc[UR6][R30.64+0x39c00] ;  /* 0x039c00061e0e7981 */ /* 0x001ea8000c1e9900 */
[----:B---3--:R-:W-:Y:S04]  /*04a0*/  STS [R15+0x2a0], R20 ;  /* 0x0002a0140f007388 */ /* 0x008fe80000000800 */
[----:B----4-:R-:W-:Y:S04]  /*04b0*/  STS [R15+0x2d8], R16 ;  /* 0x0002d8100f007388 */ /* 0x010fe80000000800 */
[----:B-----5:R0:W-:Y:S04]  /*04c0*/  STS [R15+0x310], R18 ;  /* 0x000310120f007388 */ /* 0x0201e80000000800 */
[----:B------:R-:W-:Y:S04]  /*04d0*/  STS [R15+0x348], R22 ;  /* 0x000348160f007388 */ /* 0x000fe80000000800 */
[----:B------:R-:W-:Y:S04]  /*04e0*/  STS [R15+0x380], R24 ;  /* 0x000380180f007388 */ /* 0x000fe80000000800 */
[----:B------:R1:W-:Y:S04]  /*04f0*/  STS [R15+0x3f0], R32 ;  /* 0x0003f0200f007388 */ /* 0x0003e80000000800 */
[----:B------:R3:W-:Y:S04]  /*0500*/  STS [R15+0x428], R34 ;  /* 0x000428220f007388 */ /* 0x0007e80000000800 */
[----:B------:R4:W-:Y:S04]  /*0510*/  STS [R15+0x3b8], R28 ;  /* 0x0003b81c0f007388 */ /* 0x0009e80000000800 */
[----:B0-----:R-:W5:Y:S04]  /*0520*/  LDG.E.CONSTANT R18, desc[UR6][R30.64+0x34800] ;  /* 0x034800061e127981 */ /* 0x001f68000c1e9900 */
[----:B------:R-:W5:Y:S04]  /*0530*/  LDG.E.CONSTANT R16, desc[UR6][R30.64+0x37200] ;  /* 0x037200061e107981 */ /* 0x000f68000c1e9900 */
[----:B-1----:R-:W5:Y:S04]  /*0540*/  LDG.E.CONSTANT R32, desc[UR6][R30.64+0x3c600] ;  /* 0x03c600061e207981 */ /* 0x002f68000c1e9900 */
[----:B------:R-:W5:Y:S04]  /*0550*/  LDG.E.CONSTANT R24, desc[UR6][R30.64+0x3f000] ;  /* 0x03f000061e187981 */ /* 0x000f68000c1e9900 */
[----:B------:R-:W5:Y:S04]  /*0560*/  LDG.E.CONSTANT R22, desc[UR6][R30.64+0x41a00] ;  /* 0x041a00061e167981 */ /* 0x000f68000c1e9900 */
[----:B------:R-:W5:Y:S04]  /*0570*/  LDG.E.CONSTANT R20, desc[UR6][R30.64+0x44400] ;  /* 0x044400061e147981 */ /* 0x000f68000c1e9900 */
[----:B---3--:R-:W3:Y:S04]  /*0580*/  LDG.E.CONSTANT R34, desc[UR6][R30.64+0x46e00] ;  /* 0x046e00061e227981 */ /* 0x008ee8000c1e9900 */
[----:B----4-:R-:W4:Y:S04]  /*0590*/  @!P0 LDG.E.CONSTANT R28, desc[UR6][R26.64+-0x100] ;  /* 0xffff00061a1c8981 */ /* 0x010f28000c1e9900 */
[----:B------:R-:W-:Y:S01]  /*05a0*/  STS [R15+0x1f8], R36 ;  /* 0x0001f8240f007388 */ /* 0x000fe20000000800 */
[----:B------:R-:W-:-:S04]  /*05b0*/  UIADD3 UR4, UPT, UPT, UR4, 0x1, URZ ;  /* 0x0000000104047890 */ /* 0x000fc8000fffe0ff */
[----:B------:R-:W-:Y:S01]  /*05c0*/  UISETP.NE.AND UP0, UPT, UR4, 0xc0, UPT ;  /* 0x000000c00400788c */ /* 0x000fe2000bf05270 */
[----:B------:R-:W-:Y:S01]  /*05d0*/  IADD3 R6, PT, PT, R6, 0x2, RZ ;  /* 0x0000000206067810 */ /* 0x000fe20007ffe0ff */
[----:B--2---:R-:W-:Y:S04]  /*05e0*/  STS [R15+0x4d0], R14 ;  /* 0x0004d00e0f007388 */ /* 0x004fe80000000800 */
[----:B-----5:R-:W-:Y:S04]  /*05f0*/  STS [R15+0x460], R18 ;  /* 0x000460120f007388 */ /* 0x020fe80000000800 */
[----:B------:R-:W-:Y:S04]  /*0600*/  STS [R15+0x498], R16 ;  /* 0x000498100f007388 */ /* 0x000fe80000000800 */
[----:B------:R-:W-:Y:S04]  /*0610*/  STS [R15+0x508], R32 ;  /* 0x000508200f007388 */ /* 0x000fe80000000800 */
[----:B------:R-:W-:Y:S04]  /*0620*/  STS [R15+0x540], R24 ;  /* 0x000540180f007388 */ /* 0x000fe80000000800 */
[----:B------:R-:W-:Y:S04]  /*0630*/  STS [R15+0x578], R22 ;  /* 0x000578160f007388 */ /* 0x000fe80000000800 */
[----:B------:R-:W-:Y:S04]  /*0640*/  STS [R15+0x5b0], R20 ;  /* 0x0005b0140f007388 */ /* 0x000fe80000000800 */
[----:B---3--:R-:W-:Y:S04]  /*0650*/  STS [R15+0x5e8], R34 ;  /* 0x0005e8220f007388 */ /* 0x008fe80000000800 */
[----:B----4-:R-:W-:Y:S01]  /*0660*/  @!P0 STS.64 [R7+0x620], R28 ;  /* 0x0006201c07008388 */ /* 0x010fe20000000a00 */
[----:B------:R-:W-:Y:S06]  /*0670*/  BAR.SYNC.DEFER_BLOCKING 0x0 ;  /* 0x0000000000007b1d */ /* 0x000fec0000010000 */
[----:B------:R-:W-:Y:S04]  /*0680*/  LDS R36, [R11] ;  /* 0x000000000b247984 */ /* 0x000fe80000000800 */
[----:B------:R-:W0:Y:S04]  /*0690*/  LDS.64 R30, [R7+0x620] ;  /* 0x00062000071e7984 */ /* 0x000e280000000a00 */
[----:B------:R-:W1:Y:S04]  /*06a0*/  LDS R14, [R4+0x10] ;  /* 0x00001000040e7984 */ /* 0x000e680000000800 */
[----:B------:R-:W2:Y:S04]  /*06b0*/  LDS R16, [R4+0x8] ;  /* 0x0000080004107984 */ /* 0x000ea80000000800 */
[----:B------:R-:W3:Y:S04]  /*06c0*/  LDS R32, [R4+0x20] ;  /* 0x0000200004207984 */ /* 0x000ee80000000800 */
[----:B------:R-:W4:Y:S04]  /*06d0*/  LDS R20, [R4+0x38] ;  /* 0x0000380004147984 */ /* 0x000f280000000800 */
[----:B------:R-:W5:Y:S04]  /*06e0*/  LDS R22, [R4+0x40] ;  /* 0x0000400004167984 */ /* 0x000f680000000800 */
[----:B------:R-:W5:Y:S04]  /*06f0*/  LDS R24, [R4+0x48] ;  /* 0x0000480004187984 */ /* 0x000f680000000800 */
[----:B------:R-:W5:Y:S04]  /*0700*/  LDS R28, [R4+0x50] ;  /* 0x00005000041c7984 */ /* 0x000f680000000800 */
[----:B------:R-:W5:Y:S04]  /*0710*/  LDS R18, [R4+0x30] ;  /* 0x0000300004127984 */ /* 0x000f680000000800 */
[----:B------:R-:W5:Y:S01]  /*0720*/  LDS R34, [R4+0x60] ;  /* 0x0000600004227984 */ /* 0x000f620000000800 */
[----:B0-----:R-:W-:-:S03]  /*0730*/  FFMA R36, R36, R30, R3 ;  /* 0x0000001e24247223 */ /* 0x001fc60000000003 */
[----:B------:R-:W0:Y:S01]  /*0740*/  LDS R3, [R4+0x18] ;  /* 0x0000180004037984 */ /* 0x000e220000000800 */
[C---:B-1----:R-:W-:Y:S01]  /*0750*/  FFMA R10, R30.reuse, R14, R10 ;  /* 0x0000000e1e0a7223 */ /* 0x042fe2000000000a */
[C---:B--2---:R-:W-:Y:S02]  /*0760*/  FFMA R12, R30.reuse, R16, R12 ;  /* 0x000000101e0c7223 */ /* 0x044fe4000000000c */
[----:B------:R-:W1:Y:S01]  /*0770*/  LDS R16, [R4+0x28] ;  /* 0x0000280004107984 */ /* 0x000e620000000800 */
[----:B---3--:R-:W-:-:S03]  /*0780*/  FFMA R14, R30, R32, R37 ;  /* 0x000000201e0e7223 */ /* 0x008fc60000000025 */
[----:B------:R-:W2:Y:S01]  /*0790*/  LDS R32, [R4+0x58] ;  /* 0x0000580004207984 */ /* 0x000ea20000000800 */
[----:B----4-:R-:W-:-:S03]  /*07a0*/  FFMA R20, R30, R20, R25 ;  /* 0x000000141e147223 */ /* 0x010fc60000000019 */
[----:B------:R-:W-:Y:S01]  /*07b0*/  LDS R25, [R4+0x4] ;  /* 0x0000040004197984 */ /* 0x000fe20000000800 */
[----:B-----5:R-:W-:-:S03]  /*07c0*/  FFMA R22, R30, R22, R23 ;  /* 0x000000161e167223 */ /* 0x020fc60000000017 */
[----:B------:R-:W3:Y:S01]  /*07d0*/  LDS R23, [R4+0xc] ;  /* 0x00000c0004177984 */ /* 0x000ee20000000800 */
[----:B------:R-:W-:-:S03]  /*07e0*/  FFMA R24, R30, R24, R21 ;  /* 0x000000181e187223 */ /* 0x000fc60000000015 */
[----:B------:R-:W4:Y:S01]  /*07f0*/  LDS R21, [R4+0x14] ;  /* 0x0000140004157984 */ /* 0x000f220000000800 */
[----:B------:R-:W-:-:S03]  /*0800*/  FFMA R28, R30, R28, R19 ;  /* 0x0000001c1e1c7223 */ /* 0x000fc60000000013 */
[----:B------:R-:W5:Y:S01]  /*0810*/  LDS R19, [R4+0x1c] ;  /* 0x00001c0004137984 */ /* 0x000f620000000800 */
[----:B------:R-:W-:-:S03]  /*0820*/  FFMA R18, R30, R18, R33 ;  /* 0x000000121e127223 */ /* 0x000fc60000000021 */
[----:B------:R-:W-:Y:S01]  /*0830*/  LDS R37, [R4+0x24] ;  /* 0x0000240004257984 */ /* 0x000fe20000000800 */
[----:B------:R-:W-:-:S03]  /*0840*/  FFMA R34, R30, R34, R13 ;  /* 0x000000221e227223 */ /* 0x000fc6000000000d */
[----:B------:R-:W-:Y:S01]  /*0850*/  LDS R33, [R4+0x34] ;  /* 0x0000340004217984 */ /* 0x000fe20000000800 */
[----:B0-----:R-:W-:-:S03]  /*0860*/  FFMA R8, R30, R3, R8 ;  /* 0x000000031e087223 */ /* 0x001fc60000000008 */
[----:B------:R-:W-:Y:S04]  /*0870*/  LDS R13, [R4+0x64] ;  /* 0x00006400040d7984 */ /* 0x000fe80000000800 */
[----:B------:R-:W0:Y:S01]  /*0880*/  LDS R3, [R4+0x68] ;  /* 0x0000680004037984 */ /* 0x000e220000000800 */
[----:B-1----:R-:W-:-:S03]  /*0890*/  FFMA R16, R30, R16, R35 ;  /* 0x000000101e107223 */ /* 0x002fc60000000023 */
[----:B------:R-:W1:Y:S01]  /*08a0*/  LDS R35, [R4+0x2c] ;  /* 0x00002c0004237984 */ /* 0x000e620000000800 */
[----:B--2---:R-:W-:-:S03]  /*08b0*/  FFMA R32, R30, R32, R9 ;  /* 0x000000201e207223 */ /* 0x004fc60000000009 */
[----:B------:R-:W2:Y:S01]  /*08c0*/  LDS R9, [R4+0x5c] ;  /* 0x00005c0004097984 */ /* 0x000ea20000000800 */
[----:B---3--:R-:W-:-:S03]  /*08d0*/  FFMA R12, R23, R31, R12 ;  /* 0x0000001f170c7223 */ /* 0x008fc6000000000c */
[----:B------:R-:W3:Y:S01]  /*08e0*/  LDS R23, [R4+0x44] ;  /* 0x0000440004177984 */ /* 0x000ee20000000800 */
[----:B----4-:R-:W-:-:S03]  /*08f0*/  FFMA R10, R21, R31, R10 ;  /* 0x0000001f150a7223 */ /* 0x010fc6000000000a */
[----:B------:R-:W4:Y:S01]  /*0900*/  LDS R21, [R4+0x4c] ;  /* 0x00004c0004157984 */ /* 0x000f220000000800 */
[----:B-----5:R-:W-:-:S03]  /*0910*/  FFMA R8, R19, R31, R8 ;  /* 0x0000001f13087223 */ /* 0x020fc60000000008 */
[----:B------:R-:W5:Y:S01]  /*0920*/  LDS R19, [R4+0x54] ;  /* 0x0000540004137984 */ /* 0x000f620000000800 */
[----:B0-----:R-:W-:Y:S01]  /*0930*/  FFMA R30, R30, R3, R17 ;  /* 0x000000031e1e7223 */ /* 0x001fe20000000011 */
[-C--:B------:R-:W-:Y:S02]  /*0940*/  FFMA R3, R25, R31.reuse, R36 ;  /* 0x0000001f19037223 */ /* 0x080fe40000000024 */
[----:B------:R-:W0:Y:S04]  /*0950*/  LDS R17, [R4+0x6c] ;  /* 0x00006c0004117984 */ /* 0x000e280000000800 */
[----:B------:R-:W0:Y:S01]  /*0960*/  LDS R25, [R4+0x3c] ;  /* 0x00003c0004197984 */ /* 0x000e220000000800 */
[----:B------:R-:W-:Y:S01]  /*0970*/  IADD3 R26, P0, PT, R26, 0x200, RZ ;  /* 0x000002001a1a7810 */ /* 0x000fe20007f1e0ff */
[-C--:B------:R-:W-:Y:S01]  /*0980*/  FFMA R37, R37, R31.reuse, R14 ;  /* 0x0000001f25257223 */ /* 0x080fe2000000000e */
[-C--:B-1----:R-:W-:Y:S01]  /*0990*/  FFMA R35, R35, R31.reuse, R16 ;  /* 0x0000001f23237223 */ /* 0x082fe20000000010 */
[----:B------:R-:W-:Y:S01]  /*09a0*/  FFMA R33, R33, R31, R18 ;  /* 0x0000001f21217223 */ /* 0x000fe20000000012 */
[----:B------:R-:W-:Y:S01]  /*09b0*/  IADD3.X R27, PT, PT, RZ, R27, RZ, P0, !PT ;  /* 0x0000001bff1b7210 */ /* 0x000fe200007fe4ff */
[-C--:B--2---:R-:W-:Y:S01]  /*09c0*/  FFMA R9, R9, R31.reuse, R32 ;  /* 0x0000001f09097223 */ /* 0x084fe20000000020 */
[-C--:B------:R-:W-:Y:S01]  /*09d0*/  FFMA R13, R13, R31.reuse, R34 ;  /* 0x0000001f0d0d7223 */ /* 0x080fe20000000022 */
[-C--:B---3--:R-:W-:Y:S01]  /*09e0*/  FFMA R23, R23, R31.reuse, R22 ;  /* 0x0000001f17177223 */ /* 0x088fe20000000016 */
[-C--:B----4-:R-:W-:Y:S01]  /*09f0*/  FFMA R21, R21, R31.reuse, R24 ;  /* 0x0000001f15157223 */ /* 0x090fe20000000018 */
[-C--:B-----5:R-:W-:Y:S01]  /*0a00*/  FFMA R19, R19, R31.reuse, R28 ;  /* 0x0000001f13137223 */ /* 0x0a0fe2000000001c */
[-C--:B0-----:R-:W-:Y:S01]  /*0a10*/  FFMA R17, R17, R31.reuse, R30 ;  /* 0x0000001f11117223 */ /* 0x081fe2000000001e */
[----:B------:R-:W-:Y:S01]  /*0a20*/  FFMA R25, R25, R31, R20 ;  /* 0x0000001f19197223 */ /* 0x000fe20000000014 */
[----:B------:R-:W-:Y:S06]  /*0a30*/  BRA.U UP0, `(.L_x_0) ;  /* 0xfffffff500f87547 */ /* 0x000fec000b83ffff */
[----:B------:R-:W0:Y:S01]  /*0a40*/  LDCU.64 UR4, c[0x0][0x3a0] ;  /* 0x00007400ff0477ac */ /* 0x000e220008000a00 */
[----:B------:R-:W1:Y:S01]  /*0a50*/  LDC.64 R6, c[0x0][0x398] ;  /* 0x0000e600ff067b82 */ /* 0x000e620000000a00 */
[----:B------:R-:W-:Y:S01]  /*0a60*/  SHF.L.U32 R4, R0, 0x2, RZ ;  /* 0x0000000200047819 */ /* 0x000fe200000006ff */
[----:B------:R-:W-:Y:S01]  /*0a70*/  IMAD R11, R2, 0x380, R5 ;  /* 0x00000380020b7824 */ /* 0x000fe200078e0205 */
[----:B------:R-:W-:Y:S02]  /*0a80*/  SHF.R.U32.HI R0, RZ, 0x6, R0 ;  /* 0x00000006ff007819 */ /* 0x000fe40000011600 */
[----:B------:R-:W-:-:S03]  /*0a90*/  LOP3.LUT R4, R4, 0xfc, RZ, 0xc0, !PT ;  /* 0x000000fc04047812 */ /* 0x000fc600078ec0ff */
[----:B------:R-:W-:Y:S01]  /*0aa0*/  IMAD R11, R0, 0x3100, R11 ;  /* 0x00003100000b7824 */ /* 0x000fe200078e020b */
[----:B0-----:R-:W-:-:S04]  /*0ab0*/  IADD3 R4, P0, PT, R4, UR4, RZ ;  /* 0x0000000404047c10 */ /* 0x001fc8000ff1e0ff */
[----:B------:R-:W-:Y:S01]  /*0ac0*/  IADD3.X R5, PT, PT, RZ, UR5, RZ, P0, !PT ;  /* 0x00000005ff057c10 */ /* 0x000fe200087fe4ff */
[----:B-1----:R-:W-:-:S04]  /*0ad0*/  IMAD.WIDE.U32 R6, R11, 0x4, R6 ;  /* 0x000000040b067825 */ /* 0x002fc800078e0006 */
[----:B------:R0:W2:Y:S04]  /*0ae0*/  LDG.E.CONSTANT R0, desc[UR6][R4.64] ;  /* 0x0000000604007981 */ /* 0x0000a8000c1e9900 */
[----:B------:R-:W3:Y:S04]  /*0af0*/  LDG.E.CONSTANT R31, desc[UR6][R6.64] ;  /* 0x00000006061f7981 */ /* 0x000ee8000c1e9900 */
[----:B------:R-:W4:Y:S01]  /*0b00*/  LDG.E.CONSTANT R30, desc[UR6][R6.64+0x100] ;  /* 0x00010006061e7981 */ /* 0x000f22000c1e9900 */
[----:B0-----:R-:W0:Y:S03]  /*0b10*/  LDC.64 R4, c[0x0][0x390] ;  /* 0x0000e400ff047b82 */ /* 0x001e260000000a00 */
[----:B------:R-:W5:Y:S04]  /*0b20*/  LDG.E.CONSTANT R28, desc[UR6][R6.64+0x200] ;  /* 0x00020006061c7981 */ /* 0x000f68000c1e9900 */
        /* <DEDUP_REMOVED lines=10> */
[----:B------:R1:W5:Y:S01]  /*0bd0*/  LDG.E.CONSTANT R29, desc[UR6][R6.64+0xd00] ;  /* 0x000d0006061d7981 */ /* 0x000362000c1e9900 */
[----:B0-----:R-:W-:-:S04]  /*0be0*/  IMAD.WIDE.U32 R4, R11, 0x4, R4 ;  /* 0x000000040b047825 */ /* 0x001fc800078e0004 */
[--C-:B--2---:R-:W-:Y:S01]  /*0bf0*/  FADD R32, R3, R0.reuse ;  /* 0x0000000003207221 */ /* 0x104fe20000000000 */
[--C-:B------:R-:W-:Y:S01]  /*0c00*/  FADD R10, R10, R0.reuse ;  /* 0x000000000a0a7221 */ /* 0x100fe20000000000 */
[--C-:B------:R-:W-:Y:S01]  /*0c10*/  FADD R8, R8, R0.reuse ;  /* 0x0000000008087221 */ /* 0x100fe20000000000 */
[----:B------:R-:W-:Y:S01]  /*0c20*/  FADD R37, R37, R0 ;  /* 0x0000000025257221 */ /* 0x000fe20000000000 */
[----:B---3--:R-:W-:Y:S01]  /*0c30*/  FADD R3, R31, R32 ;  /* 0x000000201f037221 */ /* 0x008fe20000000000 */
[--C-:B------:R-:W-:Y:S01]  /*0c40*/  FADD R31, R12, R0.reuse ;  /* 0x000000000c1f7221 */ /* 0x100fe20000000000 */
[--C-:B------:R-:W-:Y:S01]  /*0c50*/  FADD R35, R35, R0.reuse ;  /* 0x0000000023237221 */ /* 0x100fe20000000000 */
[--C-:B------:R-:W-:Y:S01]  /*0c60*/  FADD R33, R33, R0.reuse ;  /* 0x0000000021217221 */ /* 0x100fe20000000000 */
[--C-:B------:R-:W-:Y:S01]  /*0c70*/  FADD R25, R25, R0.reuse ;  /* 0x0000000019197221 */ /* 0x100fe20000000000 */
[--C-:B------:R-:W-:Y:S01]  /*0c80*/  FADD R23, R23, R0.reuse ;  /* 0x0000000017177221 */ /* 0x100fe20000000000 */
[--C-:B------:R-:W-:Y:S01]  /*0c90*/  FADD R21, R21, R0.reuse ;  /* 0x0000000015157221 */ /* 0x100fe20000000000 */
[--C-:B-1----:R-:W-:Y:S01]  /*0ca0*/  FADD R6, R19, R0.reuse ;  /* 0x0000000013067221 */ /* 0x102fe20000000000 */
[--C-:B------:R-:W-:Y:S01]  /*0cb0*/  FADD R9, R9, R0.reuse ;  /* 0x0000000009097221 */ /* 0x100fe20000000000 */
[--C-:B------:R-:W-:Y:S01]  /*0cc0*/  FADD R13, R13, R0.reuse ;  /* 0x000000000d0d7221 */ /* 0x100fe20000000000 */
[----:B------:R-:W-:Y:S01]  /*0cd0*/  FADD R0, R17, R0 ;  /* 0x0000000011007221 */ /* 0x000fe20000000000 */
[----:B----4-:R-:W-:Y:S01]  /*0ce0*/  FADD R11, R30, R31 ;  /* 0x0000001f1e0b7221 */ /* 0x010fe20000000000 */
[----:B-----5:R-:W-:Y:S01]  /*0cf0*/  FADD R31, R28, R10 ;  /* 0x0000000a1c1f7221 */ /* 0x020fe20000000000 */
[----:B------:R-:W-:Y:S01]  /*0d00*/  FADD R27, R27, R8 ;  /* 0x000000081b1b7221 */ /* 0x000fe20000000000 */
[----:B------:R-:W-:Y:S01]  /*0d10*/  STG.E desc[UR6][R4.64], R3 ;  /* 0x0000000304007986 */ /* 0x000fe2000c101906 */
[----:B------:R-:W-:-:S03]  /*0d20*/  FADD R37, R26, R37 ;  /* 0x000000251a257221 */ /* 0x000fc60000000000 */
        /* <DEDUP_REMOVED lines=18> */
[----:B------:R-:W-:Y:S04]  /*0e50*/  STG.E desc[UR6][R4.64+0xa00], R15 ;  /* 0x000a000f04007986 */ /* 0x000fe8000c101906 */
[----:B------:R-:W-:Y:S04]  /*0e60*/  STG.E desc[UR6][R4.64+0xb00], R9 ;  /* 0x000b000904007986 */ /* 0x000fe8000c101906 */
[----:B------:R-:W-:Y:S04]  /*0e70*/  STG.E desc[UR6][R4.64+0xc00], R13 ;  /* 0x000c000d04007986 */ /* 0x000fe8000c101906 */
[----:B------:R-:W-:Y:S01]  /*0e80*/  STG.E desc[UR6][R4.64+0xd00], R29 ;  /* 0x000d001d04007986 */ /* 0x000fe2000c101906 */
[----:B------:R-:W-:Y:S05]  /*0e90*/  EXIT ;  /* 0x000000000000794d */ /* 0x000fea0003800000 */
.L_x_1:
[----:B------:R-:W-:-:S00]  /*0ea0*/  BRA `(.L_x_1) ;  /* 0xfffffffc00fc7947 */ /* 0x000fc0000383ffff */
[----:B------:R-:W-:-:S00]  /*0eb0*/  NOP ;  /* 0x0000000000007918 */ /* 0x000fc00000000000 */
        /* <DEDUP_REMOVED lines=12> */
.L_x_2:


//--------------------- .nv.shared.my_kernel_kernel0 --------------------------
	.section	.nv.shared.my_kernel_kernel0,"aw",@nobits
	.sectionflags	@""
	.align	8
.nv.shared.my_kernel_kernel0:
	.zero		2600


//--------------------- .nv.shared.reserved.0     --------------------------
	.section	.nv.shared.reserved.0,"aw",@nobits
	.weak		__nv_reservedSMEM_offset_0_alias
	.size		__nv_reservedSMEM_offset_0_alias, 0, 64
	.other		__nv_reservedSMEM_offset_0_alias,@"STO_CUDA_RESERVED_SHARED STV_DEFAULT"
__nv_reservedSMEM_offset_0_alias:
	.zero		0
	.zero		64


//--------------------- .nv.constant0.my_kernel_kernel0 --------------------------
	.section	.nv.constant0.my_kernel_kernel0,"a",@progbits
	.sectionflags	@""
	.align	4
.nv.constant0.my_kernel_kernel0:
	.zero		936


//--------------------- SYMBOLS --------------------------

	.type		.nv.reservedSmem.offset0,@object
	.size		.nv.reservedSmem.offset0,0x4
	.type		.nv.reservedSmem.cap,@object
	.size		.nv.reservedSmem.cap,0x4
